//
// Generated by NVIDIA NVVM Compiler
//
// Compiler Build ID: CL-36424714
// Cuda compilation tools, release 13.0, V13.0.88
// Based on NVVM 20.0.0
//

.version 9.0
.target sm_100
.address_size 64

	// .globl	_Z6vecAddPdS_S_i

.visible .entry _Z6vecAddPdS_S_i(
	.param .u64 .ptr .align 1 _Z6vecAddPdS_S_i_param_0,
	.param .u64 .ptr .align 1 _Z6vecAddPdS_S_i_param_1,
	.param .u64 .ptr .align 1 _Z6vecAddPdS_S_i_param_2,
	.param .u32 _Z6vecAddPdS_S_i_param_3
)
{
	.reg .pred 	%p<2>;
	.reg .b32 	%r<6>;
	.reg .b64 	%rd<11>;
	.reg .b64 	%fd<4>;

	ld.param.u64 	%rd1, [_Z6vecAddPdS_S_i_param_0];
	ld.param.u64 	%rd2, [_Z6vecAddPdS_S_i_param_1];
	ld.param.u64 	%rd3, [_Z6vecAddPdS_S_i_param_2];
	ld.param.u32 	%r2, [_Z6vecAddPdS_S_i_param_3];
	mov.u32 	%r3, %tid.x;
	mov.u32 	%r4, %ntid.x;
	mov.u32 	%r5, %ctaid.x;
	mad.lo.s32 	%r1, %r4, %r5, %r3;
	setp.ge.s32 	%p1, %r1, %r2;
	@%p1 bra 	$L__BB0_2;
	cvta.to.global.u64 	%rd4, %rd1;
	cvta.to.global.u64 	%rd5, %rd2;
	cvta.to.global.u64 	%rd6, %rd3;
	mul.wide.s32 	%rd7, %r1, 8;
	add.s64 	%rd8, %rd4, %rd7;
	ld.global.f64 	%fd1, [%rd8];
	add.s64 	%rd9, %rd5, %rd7;
	ld.global.f64 	%fd2, [%rd9];
	add.f64 	%fd3, %fd1, %fd2;
	add.s64 	%rd10, %rd6, %rd7;
	st.global.f64 	[%rd10], %fd3;
	bar.sync 	0;
$L__BB0_2:
	ret;

}


// ===== COMPILED SASS (sm_100) =====

	.target	sm_100

	.elftype	@"ET_EXEC"


//--------------------- .note.nv.tkinfo           --------------------------
	.section	.note.nv.tkinfo,"",@"SHT_NOTE"
	.sectionflags	@"SHF_NOTE_NV_TKINFO"
	.tkinfo
        /*0018*/ 	.word	0x00000002
        /*0030*/ 	.string	""
        /*0030*/ 	.string	"ptxas"
        /*0030*/ 	.string	"Cuda compilation tools, release 13.0, V13.0.88"
        /*0030*/ 	.string	"Build cuda_13.0.r13.0/compiler.36424714_0"
        /*0030*/ 	.string	"-arch sm_100 -m 64 "



//--------------------- .note.nv.cuinfo           --------------------------
	.section	.note.nv.cuinfo,"",@"SHT_NOTE"
	.sectionflags	@"SHF_NOTE_NV_CUINFO"
        /*0018*/ 	.short	0x0002
        /*001a*/ 	.short	0x0064
        /*001c*/ 	.short	0x0082
	.zero		2


//--------------------- .nv.info                  --------------------------
	.section	.nv.info,"",@"SHT_CUDA_INFO"
	.align	4


	//----- nvinfo : EIATTR_REGCOUNT
	.align		4
        /*0000*/ 	.byte	0x04, 0x2f
        /*0002*/ 	.short	(.L_1 - .L_0)
	.align		4
.L_0:
        /*0004*/ 	.word	index@(_Z6vecAddPdS_S_i)
        /*0008*/ 	.word	0x0000000e


	//----- nvinfo : EIATTR_FRAME_SIZE
	.align		4
.L_1:
        /*000c*/ 	.byte	0x04, 0x11
        /*000e*/ 	.short	(.L_3 - .L_2)
	.align		4
.L_2:
        /*0010*/ 	.word	index@(_Z6vecAddPdS_S_i)
        /*0014*/ 	.word	0x00000000


	//----- nvinfo : EIATTR_MIN_STACK_SIZE
	.align		4
.L_3:
        /*0018*/ 	.byte	0x04, 0x12
        /*001a*/ 	.short	(.L_5 - .L_4)
	.align		4
.L_4:
        /*001c*/ 	.word	index@(_Z6vecAddPdS_S_i)
        /*0020*/ 	.word	0x00000000
.L_5:


//--------------------- .nv.compat                --------------------------
	.section	.nv.compat,"",@"SHT_CUDA_COMPAT_INFO"
	.align	4
        /*0000*/ 	.byte	0x02, 0x09, 0x00, 0x00, 0x02, 0x02, 0x01, 0x00, 0x02, 0x05, 0x05, 0x00, 0x03, 0x07, 0x01, 0x01
        /*0010*/ 	.byte	0x02, 0x03, 0x00, 0x00, 0x02, 0x06, 0x01, 0x00, 0x04, 0x0b, 0x08, 0x00, 0x01, 0x00, 0x00, 0x00
        /*0020*/ 	.byte	0x00, 0x00, 0x00, 0x00


//--------------------- .nv.info._Z6vecAddPdS_S_i --------------------------
	.section	.nv.info._Z6vecAddPdS_S_i,"",@"SHT_CUDA_INFO"
	.sectionflags	@""
	.align	4


	//----- nvinfo : EIATTR_CUDA_API_VERSION
	.align		4
        /*0000*/ 	.byte	0x04, 0x37
        /*0002*/ 	.short	(.L_7 - .L_6)
.L_6:
        /*0004*/ 	.word	0x00000082


	//----- nvinfo : EIATTR_KPARAM_INFO
	.align		4
.L_7:
        /*0008*/ 	.byte	0x04, 0x17
        /*000a*/ 	.short	(.L_9 - .L_8)
.L_8:
        /*000c*/ 	.word	0x00000000
        /*0010*/ 	.short	0x0003
        /*0012*/ 	.short	0x0018
        /*0014*/ 	.byte	0x00, 0xf0, 0x11, 0x00


	//----- nvinfo : EIATTR_KPARAM_INFO
	.align		4
.L_9:
        /*0018*/ 	.byte	0x04, 0x17
        /*001a*/ 	.short	(.L_11 - .L_10)
.L_10:
        /*001c*/ 	.word	0x00000000
        /*0020*/ 	.short	0x0002
        /*0022*/ 	.short	0x0010
        /*0024*/ 	.byte	0x00, 0xf5, 0x21, 0x00


	//----- nvinfo : EIATTR_KPARAM_INFO
	.align		4
.L_11:
        /*0028*/ 	.byte	0x04, 0x17
        /*002a*/ 	.short	(.L_13 - .L_12)
.L_12:
        /*002c*/ 	.word	0x00000000
        /*0030*/ 	.short	0x0001
        /*0032*/ 	.short	0x0008
        /*0034*/ 	.byte	0x00, 0xf5, 0x21, 0x00


	//----- nvinfo : EIATTR_KPARAM_INFO
	.align		4
.L_13:
        /*0038*/ 	.byte	0x04, 0x17
        /*003a*/ 	.short	(.L_15 - .L_14)
.L_14:
        /*003c*/ 	.word	0x00000000
        /*0040*/ 	.short	0x0000
        /*0042*/ 	.short	0x0000
        /*0044*/ 	.byte	0x00, 0xf5, 0x21, 0x00


	//----- nvinfo : EIATTR_SPARSE_MMA_MASK
	.align		4
.L_15:
        /*0048*/ 	.byte	0x03, 0x50
        /*004a*/ 	.short	0x0000


	//----- nvinfo : EIATTR_MAXREG_COUNT
	.align		4
        /*004c*/ 	.byte	0x03, 0x1b
        /*004e*/ 	.short	0x00ff


	//----- nvinfo : EIATTR_NUM_BARRIERS
	.align		4
        /*0050*/ 	.byte	0x02, 0x4c
        /*0052*/ 	.byte	0x01
	.zero		1


	//----- nvinfo : EIATTR_MERCURY_ISA_VERSION
	.align		4
        /*0054*/ 	.byte	0x03, 0x5f
        /*0056*/ 	.short	0x0101


	//----- nvinfo : EIATTR_VRC_CTA_INIT_COUNT
	.align		4
        /*0058*/ 	.byte	0x02, 0x4a
	.zero		1
	.zero		1


	//----- nvinfo : EIATTR_EXIT_INSTR_OFFSETS
	.align		4
        /*005c*/ 	.byte	0x04, 0x1c
        /*005e*/ 	.short	(.L_17 - .L_16)


	//   ....[0]....
.L_16:
        /*0060*/ 	.word	0x00000070


	//   ....[1]....
        /*0064*/ 	.word	0x00000140


	//----- nvinfo : EIATTR_CBANK_PARAM_SIZE
	.align		4
.L_17:
        /*0068*/ 	.byte	0x03, 0x19
        /*006a*/ 	.short	0x001c


	//----- nvinfo : EIATTR_PARAM_CBANK
	.align		4
        /*006c*/ 	.byte	0x04, 0x0a
        /*006e*/ 	.short	(.L_19 - .L_18)
	.align		4
.L_18:
        /*0070*/ 	.word	index@(.nv.constant0._Z6vecAddPdS_S_i)
        /*0074*/ 	.short	0x0380
        /*0076*/ 	.short	0x001c


	//----- nvinfo : EIATTR_SW_WAR
	.align		4
.L_19:
        /*0078*/ 	.byte	0x04, 0x36
        /*007a*/ 	.short	(.L_21 - .L_20)
.L_20:
        /*007c*/ 	.word	0x00000008
.L_21:


//--------------------- .nv.callgraph             --------------------------
	.section	.nv.callgraph,"",@"SHT_CUDA_CALLGRAPH"
	.align	4
	.sectionentsize	8
	.align		4
        /*0000*/ 	.word	0x00000000
	.align		4
        /*0004*/ 	.word	0xffffffff
	.align		4
        /*0008*/ 	.word	0x00000000
	.align		4
        /*000c*/ 	.word	0xfffffffe
	.align		4
        /*0010*/ 	.word	0x00000000
	.align		4
        /*0014*/ 	.word	0xfffffffd
	.align		4
        /*0018*/ 	.word	0x00000000
	.align		4
        /*001c*/ 	.word	0xfffffffc


//--------------------- .text._Z6vecAddPdS_S_i    --------------------------
	.section	.text._Z6vecAddPdS_S_i,"ax",@progbits
	.align	128
        .global         _Z6vecAddPdS_S_i
        .type           _Z6vecAddPdS_S_i,@function
        .size           _Z6vecAddPdS_S_i,(.L_x_1 - _Z6vecAddPdS_S_i)
        .other          _Z6vecAddPdS_S_i,@"STO_CUDA_ENTRY STV_DEFAULT"
_Z6vecAddPdS_S_i:
.text._Z6vecAddPdS_S_i:
[----:B------:R-:W-:Y:S01]  /*0000*/  LDC R1, c[0x0][0x37c] ;  /* 0x0000df00ff017b82 */ /* 0x000fe20000000800 */
[----:B------:R-:W0:Y:S01]  /*0010*/  S2R R11, SR_TID.X ;  /* 0x00000000000b7919 */ /* 0x000e220000002100 */
[----:B------:R-:W0:Y:S01]  /*0020*/  LDCU UR4, c[0x0][0x360] ;  /* 0x00006c00ff0477ac */ /* 0x000e220008000800 */
[----:B------:R-:W0:Y:S01]  /*0030*/  S2R R0, SR_CTAID.X ;  /* 0x0000000000007919 */ /* 0x000e220000002500 */
[----:B------:R-:W1:Y:S01]  /*0040*/  LDCU UR5, c[0x0][0x398] ;  /* 0x00007300ff0577ac */ /* 0x000e620008000800 */
[----:B0-----:R-:W-:-:S05]  /*0050*/  IMAD R11, R0, UR4, R11 ;  /* 0x00000004000b7c24 */ /* 0x001fca000f8e020b */
[----:B-1----:R-:W-:-:S13]  /*0060*/  ISETP.GE.AND P0, PT, R11, UR5, PT ;  /* 0x000000050b007c0c */ /* 0x002fda000bf06270 */
[----:B------:R-:W-:Y:S05]  /*0070*/  @P0 EXIT ;  /* 0x000000000000094d */ /* 0x000fea0003800000 */
[----:B------:R-:W0:Y:S01]  /*0080*/  LDC.64 R2, c[0x0][0x380] ;  /* 0x0000e000ff027b82 */ /* 0x000e220000000a00 */
[----:B------:R-:W1:Y:S07]  /*0090*/  LDCU.64 UR4, c[0x0][0x358] ;  /* 0x00006b00ff0477ac */ /* 0x000e6e0008000a00 */
[----:B------:R-:W2:Y:S08]  /*00a0*/  LDC.64 R4, c[0x0][0x388] ;  /* 0x0000e200ff047b82 */ /* 0x000eb00000000a00 */
[----:B------:R-:W3:Y:S01]  /*00b0*/  LDC.64 R8, c[0x0][0x390] ;  /* 0x0000e400ff087b82 */ /* 0x000ee20000000a00 */
[----:B0-----:R-:W-:-:S06]  /*00c0*/  IMAD.WIDE R2, R11, 0x8, R2 ;  /* 0x000000080b027825 */ /* 0x001fcc00078e0202 */
[----:B-1----:R-:W4:Y:S01]  /*00d0*/  LDG.E.64 R2, desc[UR4][R2.64] ;  /* 0x0000000402027981 */ /* 0x002f22000c1e1b00 */
[----:B--2---:R-:W-:-:S06]  /*00e0*/  IMAD.WIDE R4, R11, 0x8, R4 ;  /* 0x000000080b047825 */ /* 0x004fcc00078e0204 */
[----:B------:R-:W4:Y:S01]  /*00f0*/  LDG.E.64 R4, desc[UR4][R4.64] ;  /* 0x0000000404047981 */ /* 0x000f22000c1e1b00 */
[----:B---3--:R-:W-:Y:S01]  /*0100*/  IMAD.WIDE R8, R11, 0x8, R8 ;  /* 0x000000080b087825 */ /* 0x008fe200078e0208 */
[----:B----4-:R-:W-:-:S07]  /*0110*/  DADD R6, R2, R4 ;  /* 0x0000000002067229 */ /* 0x010fce0000000004 */
[----:B------:R-:W-:Y:S01]  /*0120*/  STG.E.64 desc[UR4][R8.64], R6 ;  /* 0x0000000608007986 */ /* 0x000fe2000c101b04 */
[----:B------:R-:W-:Y:S06]  /*0130*/  BAR.SYNC.DEFER_BLOCKING 0x0 ;  /* 0x0000000000007b1d */ /* 0x000fec0000010000 */
[----:B------:R-:W-:Y:S05]  /*0140*/  EXIT ;  /* 0x000000000000794d */ /* 0x000fea0003800000 */
.L_x_0:
[----:B------:R-:W-:-:S00]  /*0150*/  BRA `(.L_x_0) ;  /* 0xfffffffc00fc7947 */ /* 0x000fc0000383ffff */
[----:B------:R-:W-:-:S00]  /*0160*/  NOP ;  /* 0x0000000000007918 */ /* 0x000fc00000000000 */
        /* <DEDUP_REMOVED lines=9> */
.L_x_1:


//--------------------- .nv.shared.reserved.0     --------------------------
	.section	.nv.shared.reserved.0,"aw",@nobits
	.weak		__nv_reservedSMEM_offset_0_alias
	.size		__nv_reservedSMEM_offset_0_alias, 0, 64
	.other		__nv_reservedSMEM_offset_0_alias,@"STO_CUDA_RESERVED_SHARED STV_DEFAULT"
__nv_reservedSMEM_offset_0_alias:
	.zero		0
	.zero		64


//--------------------- .nv.constant0._Z6vecAddPdS_S_i --------------------------
	.section	.nv.constant0._Z6vecAddPdS_S_i,"a",@progbits
	.sectionflags	@""
	.align	4
.nv.constant0._Z6vecAddPdS_S_i:
	.zero		924


//--------------------- SYMBOLS --------------------------

	.type		.nv.reservedSmem.offset0,@object
	.size		.nv.reservedSmem.offset0,0x4
